	.headerflags	@"EF_CUDA_TEXMODE_UNIFIED EF_CUDA_64BIT_ADDRESS EF_CUDA_ACCELERATORS EF_CUDA_SM90 EF_CUDA_VIRTUAL_SM(EF_CUDA_SM90)"
	.elftype	@"ET_EXEC"


//--------------------- .nv.info                  --------------------------
	.section	.nv.info,"",@"SHT_CUDA_INFO"
	.align	4


	//----- nvinfo : EIATTR_REGCOUNT
	.align		4
        /*0000*/ 	.byte	0x04, 0x2f
        /*0002*/ 	.short	(.L_1 - .L_0)
	.align		4
.L_0:
        /*0004*/ 	.word	index@(triton_poi_fused_cat_3)
        /*0008*/ 	.word	0x00000013


	//----- nvinfo : EIATTR_MIN_STACK_SIZE
	.align		4
.L_1:
        /*000c*/ 	.byte	0x04, 0x12
        /*000e*/ 	.short	(.L_3 - .L_2)
	.align		4
.L_2:
        /*0010*/ 	.word	index@(triton_poi_fused_cat_3)
        /*0014*/ 	.word	0x00000000


	//----- nvinfo : EIATTR_FRAME_SIZE
	.align		4
.L_3:
        /*0018*/ 	.byte	0x04, 0x11
        /*001a*/ 	.short	(.L_5 - .L_4)
	.align		4
.L_4:
        /*001c*/ 	.word	index@(triton_poi_fused_cat_3)
        /*0020*/ 	.word	0x00000000


	//----- nvinfo : EIATTR_MIN_STACK_SIZE
	.align		4
.L_5:
        /*0024*/ 	.byte	0x04, 0x12
        /*0026*/ 	.short	(.L_7 - .L_6)
	.align		4
.L_6:
        /*0028*/ 	.word	index@(triton_poi_fused_cat_3)
        /*002c*/ 	.word	0x00000000
.L_7:


//--------------------- .nv.info.triton_poi_fused_cat_3 --------------------------
	.section	.nv.info.triton_poi_fused_cat_3,"",@"SHT_CUDA_INFO"
	.sectionflags	@""
	.align	4


	//----- nvinfo : EIATTR_CUDA_API_VERSION
	.align		4
        /*0000*/ 	.byte	0x04, 0x37
        /*0002*/ 	.short	(.L_9 - .L_8)
.L_8:
        /*0004*/ 	.word	0x0000007c


	//----- nvinfo : EIATTR_KPARAM_INFO
	.align		4
.L_9:
        /*0008*/ 	.byte	0x04, 0x17
        /*000a*/ 	.short	(.L_11 - .L_10)
.L_10:
        /*000c*/ 	.word	0x00000000
        /*0010*/ 	.short	0x0003
        /*0012*/ 	.short	0x0018
        /*0014*/ 	.byte	0x00, 0xf0, 0x11, 0x00


	//----- nvinfo : EIATTR_KPARAM_INFO
	.align		4
.L_11:
        /*0018*/ 	.byte	0x04, 0x17
        /*001a*/ 	.short	(.L_13 - .L_12)
.L_12:
        /*001c*/ 	.word	0x00000000
        /*0020*/ 	.short	0x0002
        /*0022*/ 	.short	0x0010
        /*0024*/ 	.byte	0x00, 0xf4, 0x21, 0x00


	//----- nvinfo : EIATTR_KPARAM_INFO
	.align		4
.L_13:
        /*0028*/ 	.byte	0x04, 0x17
        /*002a*/ 	.short	(.L_15 - .L_14)
.L_14:
        /*002c*/ 	.word	0x00000000
        /*0030*/ 	.short	0x0001
        /*0032*/ 	.short	0x0008
        /*0034*/ 	.byte	0x00, 0xf4, 0x21, 0x00


	//----- nvinfo : EIATTR_KPARAM_INFO
	.align		4
.L_15:
        /*0038*/ 	.byte	0x04, 0x17
        /*003a*/ 	.short	(.L_17 - .L_16)
.L_16:
        /*003c*/ 	.word	0x00000000
        /*0040*/ 	.short	0x0000
        /*0042*/ 	.short	0x0000
        /*0044*/ 	.byte	0x00, 0xf4, 0x21, 0x00


	//----- nvinfo : EIATTR_SPARSE_MMA_MASK
	.align		4
.L_17:
        /*0048*/ 	.byte	0x03, 0x50
        /*004a*/ 	.short	0x0000


	//----- nvinfo : EIATTR_MAXREG_COUNT
	.align		4
        /*004c*/ 	.byte	0x03, 0x1b
        /*004e*/ 	.short	0x00ff


	//----- nvinfo : EIATTR_EXIT_INSTR_OFFSETS
	.align		4
        /*0050*/ 	.byte	0x04, 0x1c
        /*0052*/ 	.short	(.L_19 - .L_18)


	//   ....[0]....
.L_18:
        /*0054*/ 	.word	0x00000460


	//   ....[1]....
        /*0058*/ 	.word	0x00000480


	//----- nvinfo : EIATTR_REQNTID
	.align		4
.L_19:
        /*005c*/ 	.byte	0x04, 0x10
        /*005e*/ 	.short	(.L_21 - .L_20)
.L_20:
        /*0060*/ 	.word	0x00000020
        /*0064*/ 	.word	0x00000001
        /*0068*/ 	.word	0x00000001


	//----- nvinfo : EIATTR_CBANK_PARAM_SIZE
	.align		4
.L_21:
        /*006c*/ 	.byte	0x03, 0x19
        /*006e*/ 	.short	0x001c


	//----- nvinfo : EIATTR_PARAM_CBANK
	.align		4
        /*0070*/ 	.byte	0x04, 0x0a
        /*0072*/ 	.short	(.L_23 - .L_22)
	.align		4
.L_22:
        /*0074*/ 	.word	index@(.nv.constant0.triton_poi_fused_cat_3)
        /*0078*/ 	.short	0x0210
        /*007a*/ 	.short	0x001c


	//----- nvinfo : EIATTR_SW_WAR
	.align		4
.L_23:
        /*007c*/ 	.byte	0x04, 0x36
        /*007e*/ 	.short	(.L_25 - .L_24)
.L_24:
        /*0080*/ 	.word	0x00000008
.L_25:


//--------------------- .nv.callgraph             --------------------------
	.section	.nv.callgraph,"",@"SHT_CUDA_CALLGRAPH"
	.align	4
	.sectionentsize	8
	.align		4
        /*0000*/ 	.word	0x00000000
	.align		4
        /*0004*/ 	.word	0xffffffff
	.align		4
        /*0008*/ 	.word	0x00000000
	.align		4
        /*000c*/ 	.word	0xfffffffe
	.align		4
        /*0010*/ 	.word	0x00000000
	.align		4
        /*0014*/ 	.word	0xfffffffd
	.align		4
        /*0018*/ 	.word	0x00000000
	.align		4
        /*001c*/ 	.word	0xfffffffc


//--------------------- .text.triton_poi_fused_cat_3 --------------------------
	.section	.text.triton_poi_fused_cat_3,"ax",@progbits
	.align	128
        .global         triton_poi_fused_cat_3
        .type           triton_poi_fused_cat_3,@function
        .size           triton_poi_fused_cat_3,(.L_x_1 - triton_poi_fused_cat_3)
        .other          triton_poi_fused_cat_3,@"STO_CUDA_ENTRY STV_DEFAULT"
triton_poi_fused_cat_3:
.text.triton_poi_fused_cat_3:
[----:B------:R-:W0:Y:S02]  /*0000*/  LDC R1, c[0x0][0x28] ;  /* 0x00000a00ff017b82 */ /* 0x000e240000000800 */
[----:B------:R-:W1:Y:S01]  /*0010*/  S2R R16, SR_TID.X ;  /* 0x0000000000107919 */ /* 0x000e620000002100 */
[----:B------:R-:W2:Y:S01]  /*0020*/  LDC.64 R2, c[0x0][0x210] ;  /* 0x00008400ff027b82 */ /* 0x000ea20000000a00 */
[----:B------:R-:W-:Y:S01]  /*0030*/  ULDC.64 UR4, c[0x0][0x208] ;  /* 0x0000820000047ab9 */ /* 0x000fe20000000a00 */
[----:B------:R-:W3:Y:S06]  /*0040*/  S2R R11, SR_CTAID.X ;  /* 0x00000000000b7919 */ /* 0x000eec0000002500 */
[----:B------:R-:W4:Y:S01]  /*0050*/  LDC.64 R8, c[0x0][0x218] ;  /* 0x00008600ff087b82 */ /* 0x000f220000000a00 */
[----:B-1----:R-:W-:-:S05]  /*0060*/  LOP3.LUT R0, R16, 0xf, RZ, 0xc0, !PT ;  /* 0x0000000f10007812 */ /* 0x002fca00078ec0ff */
[----:B---3--:R-:W-:-:S05]  /*0070*/  IMAD R11, R11, 0x10, R0 ;  /* 0x000000100b0b7824 */ /* 0x008fca00078e0200 */
[----:B------:R-:W-:-:S04]  /*0080*/  SHF.R.S32.HI R0, RZ, 0x1f, R11 ;  /* 0x0000001fff007819 */ /* 0x000fc8000001140b */
[----:B------:R-:W-:-:S04]  /*0090*/  LEA.HI R0, R0, R11, RZ, 0x2 ;  /* 0x0000000b00007211 */ /* 0x000fc800078f10ff */
[----:B------:R-:W-:Y:S02]  /*00a0*/  LOP3.LUT R4, R0, 0xfffffffc, RZ, 0xc0, !PT ;  /* 0xfffffffc00047812 */ /* 0x000fe400078ec0ff */
[----:B------:R-:W-:-:S03]  /*00b0*/  SHF.R.S32.HI R0, RZ, 0x2, R0 ;  /* 0x00000002ff007819 */ /* 0x000fc60000011400 */
[----:B------:R-:W-:-:S04]  /*00c0*/  IMAD.IADD R5, R11, 0x1, -R4 ;  /* 0x000000010b057824 */ /* 0x000fc800078e0a04 */
[----:B------:R-:W-:Y:S01]  /*00d0*/  IMAD R7, R0, 0x2, R5 ;  /* 0x0000000200077824 */ /* 0x000fe200078e0205 */
[----:B------:R-:W-:Y:S01]  /*00e0*/  ISETP.GE.AND P1, PT, R5, 0x2, PT ;  /* 0x000000020500780c */ /* 0x000fe20003f26270 */
[----:B------:R-:W-:Y:S02]  /*00f0*/  IMAD.MOV.U32 R0, RZ, RZ, RZ ;  /* 0x000000ffff007224 */ /* 0x000fe400078e00ff */
[----:B--2---:R-:W-:Y:S01]  /*0100*/  IMAD.WIDE R2, R7, 0x4, R2 ;  /* 0x0000000407027825 */ /* 0x004fe200078e0202 */
[----:B------:R-:W-:-:S13]  /*0110*/  ISETP.LT.AND P2, PT, R11, 0x10, !P1 ;  /* 0x000000100b00780c */ /* 0x000fda0004f41270 */
[----:B------:R1:W2:Y:S01]  /*0120*/  @P2 LDG.E.EL R0, desc[UR4][R2.64] ;  /* 0x0000000402002981 */ /* 0x0002a2000c2e1900 */
[----:B------:R-:W-:Y:S01]  /*0130*/  ISETP.GE.AND P0, PT, R11, 0x10, PT ;  /* 0x000000100b00780c */ /* 0x000fe20003f06270 */
[----:B------:R-:W-:Y:S01]  /*0140*/  IMAD.SHL.U32 R10, R7, 0x4, RZ ;  /* 0x00000004070a7824 */ /* 0x000fe200078e00ff */
[----:B------:R-:W-:Y:S02]  /*0150*/  CS2R R12, SRZ ;  /* 0x00000000000c7805 */ /* 0x000fe4000001ff00 */
[----:B------:R-:W-:Y:S01]  /*0160*/  ISETP.GT.AND P0, PT, R5, 0x1, !P0 ;  /* 0x000000010500780c */ /* 0x000fe20004704270 */
[C---:B------:R-:W-:Y:S02]  /*0170*/  VIADD R5, R10.reuse, 0xfffffff8 ;  /* 0xfffffff80a057836 */ /* 0x040fe40000000000 */
[----:B------:R-:W-:Y:S02]  /*0180*/  VIADD R7, R10, 0xfffffff9 ;  /* 0xfffffff90a077836 */ /* 0x000fe40000000000 */
[----:B----4-:R-:W-:-:S04]  /*0190*/  IMAD.WIDE R4, R5, 0x4, R8 ;  /* 0x0000000405047825 */ /* 0x010fc800078e0208 */
[----:B------:R-:W-:-:S04]  /*01a0*/  IMAD.WIDE R6, R7, 0x4, R8 ;  /* 0x0000000407067825 */ /* 0x000fc800078e0208 */
[----:B-1----:R-:W-:Y:S01]  /*01b0*/  VIADD R3, R10, 0xfffffffa ;  /* 0xfffffffa0a037836 */ /* 0x002fe20000000000 */
[----:B------:R-:W3:Y:S01]  /*01c0*/  @P0 LDG.E.EL R12, desc[UR4][R4.64] ;  /* 0x00000004040c0981 */ /* 0x000ee2000c2e1900 */
[----:B------:R-:W-:-:S03]  /*01d0*/  IMAD.MOV.U32 R14, RZ, RZ, RZ ;  /* 0x000000ffff0e7224 */ /* 0x000fc600078e00ff */
[----:B------:R-:W4:Y:S01]  /*01e0*/  @P0 LDG.E.EL R13, desc[UR4][R6.64] ;  /* 0x00000004060d0981 */ /* 0x000f22000c2e1900 */
[----:B------:R-:W-:-:S04]  /*01f0*/  IMAD.WIDE R2, R3, 0x4, R8 ;  /* 0x0000000403027825 */ /* 0x000fc800078e0208 */
[----:B------:R-:W-:Y:S01]  /*0200*/  VIADD R15, R10, 0xfffffffb ;  /* 0xfffffffb0a0f7836 */ /* 0x000fe20000000000 */
[----:B------:R1:W5:Y:S03]  /*0210*/  @P0 LDG.E.EL R14, desc[UR4][R2.64] ;  /* 0x00000004020e0981 */ /* 0x000366000c2e1900 */
[----:B------:R-:W-:-:S04]  /*0220*/  IMAD.WIDE R8, R15, 0x4, R8 ;  /* 0x000000040f087825 */ /* 0x000fc800078e0208 */
[----:B------:R-:W-:Y:S01]  /*0230*/  IMAD.MOV.U32 R15, RZ, RZ, RZ ;  /* 0x000000ffff0f7224 */ /* 0x000fe200078e00ff */
[----:B-1----:R-:W1:Y:S05]  /*0240*/  LDC.64 R2, c[0x0][0x220] ;  /* 0x00008800ff027b82 */ /* 0x002e6a0000000a00 */
[----:B------:R-:W5:Y:S01]  /*0250*/  @P0 LDG.E.EL R15, desc[UR4][R8.64] ;  /* 0x00000004080f0981 */ /* 0x000f62000c2e1900 */
[----:B------:R-:W-:Y:S02]  /*0260*/  IMAD.MOV.U32 R5, RZ, RZ, 0x3e800000 ;  /* 0x3e800000ff057424 */ /* 0x000fe400078e00ff */
[----:B-1----:R-:W-:Y:S01]  /*0270*/  IMAD.WIDE R2, R11, 0x4, R2 ;  /* 0x000000040b027825 */ /* 0x002fe200078e0202 */
[----:B--2---:R-:W-:-:S05]  /*0280*/  SEL R0, R0, RZ, P2 ;  /* 0x000000ff00007207 */ /* 0x004fca0001000000 */
[----:B------:R-:W-:-:S04]  /*0290*/  FADD R10, RZ, -R0 ;  /* 0x80000000ff0a7221 */ /* 0x000fc80000000000 */
[----:B------:R-:W-:-:S05]  /*02a0*/  FMUL R10, R10, 1.4426950216293334961 ;  /* 0x3fb8aa3b0a0a7820 */ /* 0x000fca0000400000 */
[----:B------:R-:W-:Y:S02]  /*02b0*/  FSETP.GEU.AND P2, PT, R10, -126, PT ;  /* 0xc2fc00000a00780b */ /* 0x000fe40003f4e000 */
[----:B---3--:R-:W-:Y:S02]  /*02c0*/  SEL R12, R12, RZ, P0 ;  /* 0x000000ff0c0c7207 */ /* 0x008fe40000000000 */
[----:B----4-:R-:W-:-:S09]  /*02d0*/  SEL R13, R13, RZ, P0 ;  /* 0x000000ff0d0d7207 */ /* 0x010fd20000000000 */
[----:B------:R-:W-:Y:S01]  /*02e0*/  @!P2 FMUL R10, R10, 0.5 ;  /* 0x3f0000000a0aa820 */ /* 0x000fe20000400000 */
[C---:B------:R-:W-:Y:S02]  /*02f0*/  FSETP.GT.AND P4, PT, R13.reuse, R12, PT ;  /* 0x0000000c0d00720b */ /* 0x040fe40003f84000 */
[----:B-----5:R-:W-:Y:S01]  /*0300*/  SEL R14, R14, RZ, P0 ;  /* 0x000000ff0e0e7207 */ /* 0x020fe20000000000 */
[----:B------:R-:W1:Y:S01]  /*0310*/  MUFU.EX2 R4, R10 ;  /* 0x0000000a00047308 */ /* 0x000e620000000800 */
[----:B------:R-:W-:-:S09]  /*0320*/  FSETP.NAN.AND P5, PT, R13, R13, PT ;  /* 0x0000000d0d00720b */ /* 0x000fd20003fa8000 */
[----:B------:R-:W-:Y:S02]  /*0330*/  @!P4 FSEL R13, R13, R12, P5 ;  /* 0x0000000c0d0dc208 */ /* 0x000fe40002800000 */
[----:B------:R-:W-:Y:S02]  /*0340*/  SEL R15, R15, RZ, P0 ;  /* 0x000000ff0f0f7207 */ /* 0x000fe40000000000 */
[----:B------:R-:W-:Y:S01]  /*0350*/  LOP3.LUT P0, RZ, R16, 0x10, RZ, 0xc0, !PT ;  /* 0x0000001010ff7812 */ /* 0x000fe2000780c0ff */
[----:B-1----:R-:W-:Y:S01]  /*0360*/  @!P2 FMUL R4, R4, R4 ;  /* 0x000000040404a220 */ /* 0x002fe20000400000 */
[-C--:B------:R-:W-:Y:S02]  /*0370*/  FSETP.NAN.AND P2, PT, R14, R14.reuse, PT ;  /* 0x0000000e0e00720b */ /* 0x080fe40003f48000 */
[----:B------:R-:W-:Y:S01]  /*0380*/  FSETP.NAN.AND P4, PT, R15, R15, PT ;  /* 0x0000000f0f00720b */ /* 0x000fe20003f88000 */
[----:B------:R-:W-:Y:S01]  /*0390*/  FADD R4, R4, 1 ;  /* 0x3f80000004047421 */ /* 0x000fe20000000000 */
[----:B------:R-:W-:-:S02]  /*03a0*/  FSETP.GEU.AND P5, PT, R13, R14, PT ;  /* 0x0000000e0d00720b */ /* 0x000fc40003fae000 */
[----:B------:R-:W-:Y:S02]  /*03b0*/  ISETP.LT.AND P0, PT, R11, 0x10, !P0 ;  /* 0x000000100b00780c */ /* 0x000fe40004701270 */
[----:B------:R-:W-:-:S04]  /*03c0*/  FSETP.GT.AND P3, PT, R4, 8.50705917302346158658e+37, PT ;  /* 0x7e8000000400780b */ /* 0x000fc80003f64000 */
[----:B------:R-:W-:Y:S02]  /*03d0*/  FSEL R5, R5, 1, P3 ;  /* 0x3f80000005057808 */ /* 0x000fe40001800000 */
[----:B------:R-:W-:-:S04]  /*03e0*/  @!P2 FSEL R14, R14, R13, !P5 ;  /* 0x0000000d0e0ea208 */ /* 0x000fc80006800000 */
[----:B------:R-:W-:-:S03]  /*03f0*/  FSETP.GEU.AND P2, PT, R14, R15, PT ;  /* 0x0000000f0e00720b */ /* 0x000fc60003f4e000 */
[----:B------:R-:W-:Y:S01]  /*0400*/  @P3 FMUL R4, R4, 0.25 ;  /* 0x3e80000004043820 */ /* 0x000fe20000400000 */
[----:B------:R-:W-:-:S05]  /*0410*/  @!P4 FSEL R15, R15, R14, !P2 ;  /* 0x0000000e0f0fc208 */ /* 0x000fca0005000000 */
[----:B------:R-:W1:Y:S02]  /*0420*/  MUFU.RCP R4, R4 ;  /* 0x0000000400047308 */ /* 0x000e640000001000 */
[----:B-1----:R-:W-:-:S04]  /*0430*/  FMUL R5, R4, R5 ;  /* 0x0000000504057220 */ /* 0x002fc80000400000 */
[----:B------:R-:W-:-:S05]  /*0440*/  FMUL R0, R0, R5 ;  /* 0x0000000500007220 */ /* 0x000fca0000400000 */
[----:B------:R-:W-:Y:S01]  /*0450*/  FSEL R15, R0, R15, !P1 ;  /* 0x0000000f000f7208 */ /* 0x000fe20004800000 */
[----:B------:R-:W-:Y:S06]  /*0460*/  @!P0 EXIT ;  /* 0x000000000000894d */ /* 0x000fec0003800000 */
[----:B------:R-:W-:Y:S01]  /*0470*/  STG.E desc[UR4][R2.64], R15 ;  /* 0x0000000f02007986 */ /* 0x000fe2000c101904 */
[----:B------:R-:W-:Y:S05]  /*0480*/  EXIT ;  /* 0x000000000000794d */ /* 0x000fea0003800000 */
.L_x_0:
[----:B------:R-:W-:-:S00]  /*0490*/  BRA `(.L_x_0) ;  /* 0xfffffffc00fc7947 */ /* 0x000fc0000383ffff */
[----:B------:R-:W-:-:S00]  /*04a0*/  NOP ;  /* 0x0000000000007918 */ /* 0x000fc00000000000 */
        /* <DEDUP_REMOVED lines=13> */
.L_x_1:


//--------------------- .nv.constant0.triton_poi_fused_cat_3 --------------------------
	.section	.nv.constant0.triton_poi_fused_cat_3,"a",@progbits
	.sectionflags	@""
	.align	4
.nv.constant0.triton_poi_fused_cat_3:
	.zero		556
